	.target	sm_120a

	.elftype	@"ET_EXEC"


//--------------------- .note.nv.tkinfo           --------------------------
	.section	.note.nv.tkinfo,"",@"SHT_NOTE"
	.sectionflags	@"SHF_NOTE_NV_TKINFO"
	.tkinfo
        /*0018*/ 	.word	0x00000080
        /*0030*/ 	.string	""
        /*0030*/ 	.string	"ptxas"
        /*0030*/ 	.string	"Cuda compilation tools, release 12.8, V12.8.93"
        /*0030*/ 	.string	"Build cuda_12.8.r12.8/compiler.35583870_0"
        /*0030*/ 	.string	"-v  -lineinfo  -arch sm_120a "



//--------------------- .note.nv.cuver            --------------------------
	.section	.note.nv.cuver,"",@"SHT_NOTE"
	.sectionflags	@"SHF_NOTE_NV_CUVER"
        /*0018*/ 	.short	0x0001
        /*001a*/ 	.short	0x0078
        /*001c*/ 	.short	0x0001
        /*001e*/ 	.short	0x0000
        /*0020*/ 	.short	0x0001
        /*0022*/ 	.short	0x0000


//--------------------- .nv.info                  --------------------------
	.section	.nv.info,"",@"SHT_CUDA_INFO"
	.align	4


	//----- nvinfo : EIATTR_REGCOUNT
	.align		4
        /*0000*/ 	.byte	0x04, 0x2f
        /*0002*/ 	.short	(.L_1 - .L_0)
	.align		4
.L_0:
        /*0004*/ 	.word	index@(triton_red_fused_mean_0)
        /*0008*/ 	.word	0x00000027


	//----- nvinfo : EIATTR_FRAME_SIZE
	.align		4
.L_1:
        /*000c*/ 	.byte	0x04, 0x11
        /*000e*/ 	.short	(.L_3 - .L_2)
	.align		4
.L_2:
        /*0010*/ 	.word	index@(triton_red_fused_mean_0)
        /*0014*/ 	.word	0x00000000


	//----- nvinfo : EIATTR_MIN_STACK_SIZE
	.align		4
.L_3:
        /*0018*/ 	.byte	0x04, 0x12
        /*001a*/ 	.short	(.L_5 - .L_4)
	.align		4
.L_4:
        /*001c*/ 	.word	index@(triton_red_fused_mean_0)
        /*0020*/ 	.word	0x00000000
.L_5:


//--------------------- .nv.info.triton_red_fused_mean_0 --------------------------
	.section	.nv.info.triton_red_fused_mean_0,"",@"SHT_CUDA_INFO"
	.sectionflags	@""
	.align	4


	//----- nvinfo : EIATTR_CUDA_API_VERSION
	.align		4
        /*0000*/ 	.byte	0x04, 0x37
        /*0002*/ 	.short	(.L_7 - .L_6)
.L_6:
        /*0004*/ 	.word	0x00000080


	//----- nvinfo : EIATTR_KPARAM_INFO
	.align		4
.L_7:
        /*0008*/ 	.byte	0x04, 0x17
        /*000a*/ 	.short	(.L_9 - .L_8)
.L_8:
        /*000c*/ 	.word	0x00000000
        /*0010*/ 	.short	0x0004
        /*0012*/ 	.short	0x0018
        /*0014*/ 	.byte	0x00, 0xf4, 0x21, 0x00


	//----- nvinfo : EIATTR_KPARAM_INFO
	.align		4
.L_9:
        /*0018*/ 	.byte	0x04, 0x17
        /*001a*/ 	.short	(.L_11 - .L_10)
.L_10:
        /*001c*/ 	.word	0x00000000
        /*0020*/ 	.short	0x0003
        /*0022*/ 	.short	0x0014
        /*0024*/ 	.byte	0x00, 0xf0, 0x11, 0x00


	//----- nvinfo : EIATTR_KPARAM_INFO
	.align		4
.L_11:
        /*0028*/ 	.byte	0x04, 0x17
        /*002a*/ 	.short	(.L_13 - .L_12)
.L_12:
        /*002c*/ 	.word	0x00000000
        /*0030*/ 	.short	0x0002
        /*0032*/ 	.short	0x0010
        /*0034*/ 	.byte	0x00, 0xf0, 0x11, 0x00


	//----- nvinfo : EIATTR_KPARAM_INFO
	.align		4
.L_13:
        /*0038*/ 	.byte	0x04, 0x17
        /*003a*/ 	.short	(.L_15 - .L_14)
.L_14:
        /*003c*/ 	.word	0x00000000
        /*0040*/ 	.short	0x0001
        /*0042*/ 	.short	0x0008
        /*0044*/ 	.byte	0x00, 0xf4, 0x21, 0x00


	//----- nvinfo : EIATTR_KPARAM_INFO
	.align		4
.L_15:
        /*0048*/ 	.byte	0x04, 0x17
        /*004a*/ 	.short	(.L_17 - .L_16)
.L_16:
        /*004c*/ 	.word	0x00000000
        /*0050*/ 	.short	0x0000
        /*0052*/ 	.short	0x0000
        /*0054*/ 	.byte	0x00, 0xf4, 0x21, 0x00


	//----- nvinfo : EIATTR_SPARSE_MMA_MASK
	.align		4
.L_17:
        /*0058*/ 	.byte	0x03, 0x50
        /*005a*/ 	.short	0x0000


	//----- nvinfo : EIATTR_MAXREG_COUNT
	.align		4
        /*005c*/ 	.byte	0x03, 0x1b
        /*005e*/ 	.short	0x00ff


	//----- nvinfo : EIATTR_NUM_BARRIERS
	.align		4
        /*0060*/ 	.byte	0x02, 0x4c
        /*0062*/ 	.byte	0x01
	.zero		1


	//----- nvinfo : EIATTR_COOP_GROUP_MASK_REGIDS
	.align		4
        /*0064*/ 	.byte	0x04, 0x29
        /*0066*/ 	.short	(.L_19 - .L_18)


	//   ....[0]....
.L_18:
        /*0068*/ 	.word	0xffffffff


	//   ....[1]....
        /*006c*/ 	.word	0xffffffff


	//   ....[2]....
        /*0070*/ 	.word	0xffffffff


	//   ....[3]....
        /*0074*/ 	.word	0xffffffff


	//   ....[4]....
        /*0078*/ 	.word	0xffffffff


	//   ....[5]....
        /*007c*/ 	.word	0xffffffff


	//   ....[6]....
        /*0080*/ 	.word	0xffffffff


	//   ....[7]....
        /*0084*/ 	.word	0xffffffff


	//----- nvinfo : EIATTR_COOP_GROUP_INSTR_OFFSETS
	.align		4
.L_19:
        /*0088*/ 	.byte	0x04, 0x28
        /*008a*/ 	.short	(.L_21 - .L_20)


	//   ....[0]....
.L_20:
        /*008c*/ 	.word	0x00001290


	//   ....[1]....
        /*0090*/ 	.word	0x000012c0


	//   ....[2]....
        /*0094*/ 	.word	0x000012f0


	//   ....[3]....
        /*0098*/ 	.word	0x00001300


	//   ....[4]....
        /*009c*/ 	.word	0x00001410


	//   ....[5]....
        /*00a0*/ 	.word	0x00001420


	//   ....[6]....
        /*00a4*/ 	.word	0x00001470


	//   ....[7]....
        /*00a8*/ 	.word	0x00001480


	//----- nvinfo : EIATTR_VRC_CTA_INIT_COUNT
	.align		4
.L_21:
        /*00ac*/ 	.byte	0x02, 0x4a
	.zero		1
	.zero		1


	//----- nvinfo : EIATTR_EXIT_INSTR_OFFSETS
	.align		4
        /*00b0*/ 	.byte	0x04, 0x1c
        /*00b2*/ 	.short	(.L_23 - .L_22)


	//   ....[0]....
.L_22:
        /*00b4*/ 	.word	0x00001560


	//   ....[1]....
        /*00b8*/ 	.word	0x000015d0


	//----- nvinfo : EIATTR_REQNTID
	.align		4
.L_23:
        /*00bc*/ 	.byte	0x04, 0x10
        /*00be*/ 	.short	(.L_25 - .L_24)
.L_24:
        /*00c0*/ 	.word	0x00000080
        /*00c4*/ 	.word	0x00000001
        /*00c8*/ 	.word	0x00000001


	//----- nvinfo : EIATTR_CBANK_PARAM_SIZE
	.align		4
.L_25:
        /*00cc*/ 	.byte	0x03, 0x19
        /*00ce*/ 	.short	0x0020


	//----- nvinfo : EIATTR_PARAM_CBANK
	.align		4
        /*00d0*/ 	.byte	0x04, 0x0a
        /*00d2*/ 	.short	(.L_27 - .L_26)
	.align		4
.L_26:
        /*00d4*/ 	.word	index@(.nv.constant0.triton_red_fused_mean_0)
        /*00d8*/ 	.short	0x0380
        /*00da*/ 	.short	0x0020


	//----- nvinfo : EIATTR_SW_WAR
	.align		4
.L_27:
        /*00dc*/ 	.byte	0x04, 0x36
        /*00de*/ 	.short	(.L_29 - .L_28)
.L_28:
        /*00e0*/ 	.word	0x00000000
.L_29:


//--------------------- .nv.compat                --------------------------
	.section	.nv.compat,"",@"SHT_CUDA_COMPAT_INFO"
	.align	4
        /*0000*/ 	.byte	0x02, 0x02, 0x01, 0x00, 0x02, 0x05, 0x05, 0x00, 0x02, 0x03, 0x00, 0x00, 0x02, 0x06, 0x01, 0x00


//--------------------- .nv.callgraph             --------------------------
	.section	.nv.callgraph,"",@"SHT_CUDA_CALLGRAPH"
	.align	4
	.sectionentsize	8
	.align		4
        /*0000*/ 	.word	0x00000000
	.align		4
        /*0004*/ 	.word	0xffffffff
	.align		4
        /*0008*/ 	.word	0x00000000
	.align		4
        /*000c*/ 	.word	0xfffffffe
	.align		4
        /*0010*/ 	.word	0x00000000
	.align		4
        /*0014*/ 	.word	0xfffffffd
	.align		4
        /*0018*/ 	.word	0x00000000
	.align		4
        /*001c*/ 	.word	0xfffffffc


//--------------------- .text.triton_red_fused_mean_0 --------------------------
	.section	.text.triton_red_fused_mean_0,"ax",@progbits
	.align	128
        .global         triton_red_fused_mean_0
        .type           triton_red_fused_mean_0,@function
        .size           triton_red_fused_mean_0,(.L_x_2 - triton_red_fused_mean_0)
        .other          triton_red_fused_mean_0,@"STO_CUDA_ENTRY STV_DEFAULT"
triton_red_fused_mean_0:
.text.triton_red_fused_mean_0:
[----:B------:R-:W0:Y:S01]  /*0000*/  LDC R1, c[0x0][0x37c] ;  /* 0x0000df00ff017b82 */ /* 0x000e220000000800 */
[----:B------:R-:W1:Y:S01]  /*0010*/  S2R R29, SR_CTAID.X ;  /* 0x00000000001d7919 */ /* 0x000e620000002500 */
[----:B------:R-:W-:Y:S02]  /*0020*/  UMOV UR4, 0xf0 ;  /* 0x000000f000047882 */ /* 0x000fe40000000000 */
[----:B------:R-:W-:Y:S01]  /*0030*/  USHF.R.U32 UR4, UR4, 0x4, URZ ;  /* 0x0000000404047899 */ /* 0x000fe200080016ff */
[----:B------:R-:W-:-:S03]  /*0040*/  UMOV UR5, 0x120 ;  /* 0x0000012000057882 */ /* 0x000fc60000000000 */
[----:B------:R-:W-:-:S04]  /*0050*/  ULOP3.LUT UR5, UR5, 0xf, UR4, 0xf8, !UPT ;  /* 0x0000000f05057892 */ /* 0x000fc8000f8ef804 */
[----:B------:R-:W-:Y:S01]  /*0060*/  USHF.L.U32 UR5, UR5, 0x14, URZ ;  /* 0x0000001405057899 */ /* 0x000fe200080006ff */
[----:B------:R-:W-:Y:S01]  /*0070*/  UMOV UR4, URZ ;  /* 0x000000ff00047c82 */ /* 0x000fe20008000000 */
[----:B------:R-:W2:Y:S01]  /*0080*/  S2R R0, SR_TID.X ;  /* 0x0000000000007919 */ /* 0x000ea20000002100 */
[----:B-1----:R-:W-:Y:S02]  /*0090*/  SHF.L.U32 R29, R29, 0x6, RZ ;  /* 0x000000061d1d7819 */ /* 0x002fe400000006ff */
[----:B--2---:R-:W-:Y:S02]  /*00a0*/  SHF.L.U32 R28, R0, 0x2, RZ ;  /* 0x00000002001c7819 */ /* 0x004fe400000006ff */
[----:B------:R-:W-:Y:S02]  /*00b0*/  SHF.R.U32.HI R4, RZ, 0x4, R0 ;  /* 0x00000004ff047819 */ /* 0x000fe40000011600 */
[----:B------:R-:W-:Y:S02]  /*00c0*/  LOP3.LUT R2, R29, 0x3c, R28, 0xf8, !PT ;  /* 0x0000003c1d027812 */ /* 0x000fe400078ef81c */
[----:B------:R-:W-:-:S02]  /*00d0*/  SGXT.U32 R4, R4, 0x3 ;  /* 0x000000030404781a */ /* 0x000fc40000000000 */
[----:B------:R-:W-:Y:S01]  /*00e0*/  LOP3.LUT R30, R28, 0x3c, RZ, 0xc0, !PT ;  /* 0x0000003c1c1e7812 */ /* 0x000fe200078ec0ff */
[----:B------:R-:W-:Y:S02]  /*00f0*/  IMAD.HI R5, R2, 0x66666667, RZ ;  /* 0x6666666702057827 */ /* 0x000fe400078e02ff */
[----:B------:R-:W1:Y:S03]  /*0100*/  LDC.64 R2, c[0x0][0x380] ;  /* 0x0000e000ff027b82 */ /* 0x000e660000000a00 */
[----:B------:R-:W-:-:S04]  /*0110*/  SHF.R.U32.HI R6, RZ, 0x1f, R5 ;  /* 0x0000001fff067819 */ /* 0x000fc80000011605 */
[----:B------:R-:W-:-:S05]  /*0120*/  LEA.HI.SX32 R5, R5, R6, 0x15 ;  /* 0x0000000605057211 */ /* 0x000fca00078faaff */
[----:B------:R-:W-:-:S04]  /*0130*/  IMAD R4, R5, 0x37f, R4 ;  /* 0x0000037f05047824 */ /* 0x000fc800078e0204 */
[----:B------:R-:W-:-:S05]  /*0140*/  IMAD R4, R4, 0x1400, RZ ;  /* 0x0000140004047824 */ /* 0x000fca00078e02ff */
[----:B------:R-:W-:-:S04]  /*0150*/  IADD3 R31, PT, PT, R30, R4, R29 ;  /* 0x000000041e1f7210 */ /* 0x000fc80007ffe01d */
[C---:B------:R-:W-:Y:S01]  /*0160*/  IADD3 R7, PT, PT, R31.reuse, 0xa000, RZ ;  /* 0x0000a0001f077810 */ /* 0x040fe20007ffe0ff */
[----:B-1----:R-:W-:-:S04]  /*0170*/  IMAD.WIDE R4, R31, 0x2, R2 ;  /* 0x000000021f047825 */ /* 0x002fc800078e0202 */
[----:B------:R-:W-:Y:S02]  /*0180*/  IMAD.WIDE R6, R7, 0x2, R2 ;  /* 0x0000000207067825 */ /* 0x000fe400078e0202 */
[----:B------:R-:W2:Y:S04]  /*0190*/  LDG.E.EF.64 R4, desc[UR4][R4.64] ;  /* 0x0000000404047981 */ /* 0x000ea8000c0e1b00 */
[----:B------:R-:W3:Y:S01]  /*01a0*/  LDG.E.EF.64 R6, desc[UR4][R6.64] ;  /* 0x0000000406067981 */ /* 0x000ee2000c0e1b00 */
[----:B------:R-:W-:Y:S01]  /*01b0*/  IADD3 R31, PT, PT, R31, 0x14000, RZ ;  /* 0x000140001f1f7810 */ /* 0x000fe20007ffe0ff */
[--C-:B--2---:R-:W-:Y:S02]  /*01c0*/  HADD2.F32 R8, -RZ, R4.reuse.H0_H0 ;  /* 0x20000004ff087230 */ /* 0x104fe40000004100 */
[----:B------:R-:W-:-:S02]  /*01d0*/  HADD2.F32 R9, -RZ, R4.H1_H1 ;  /* 0x30000004ff097230 */ /* 0x000fc40000004100 */
[--C-:B------:R-:W-:Y:S02]  /*01e0*/  HADD2.F32 R10, -RZ, R5.reuse.H0_H0 ;  /* 0x20000005ff0a7230 */ /* 0x100fe40000004100 */
[----:B------:R-:W-:Y:S01]  /*01f0*/  FADD R8, RZ, R8 ;  /* 0x00000008ff087221 */ /* 0x000fe20000000000 */
[----:B------:R-:W-:Y:S02]  /*0200*/  HADD2.F32 R11, -RZ, R5.H1_H1 ;  /* 0x30000005ff0b7230 */ /* 0x000fe40000004100 */
[----:B------:R-:W-:Y:S01]  /*0210*/  FADD R9, RZ, R9 ;  /* 0x00000009ff097221 */ /* 0x000fe20000000000 */
[--C-:B---3--:R-:W-:Y:S02]  /*0220*/  HADD2.F32 R13, -RZ, R6.reuse.H0_H0 ;  /* 0x20000006ff0d7230 */ /* 0x108fe40000004100 */
[----:B------:R-:W-:Y:S01]  /*0230*/  FADD R10, RZ, R10 ;  /* 0x0000000aff0a7221 */ /* 0x000fe20000000000 */
[----:B------:R-:W-:Y:S02]  /*0240*/  HADD2.F32 R16, -RZ, R6.H1_H1 ;  /* 0x30000006ff107230 */ /* 0x000fe40000004100 */
[----:B------:R-:W-:Y:S01]  /*0250*/  FADD R11, RZ, R11 ;  /* 0x0000000bff0b7221 */ /* 0x000fe20000000000 */
[----:B------:R-:W-:Y:S01]  /*0260*/  HADD2.F32 R33, -RZ, R7.H0_H0 ;  /* 0x20000007ff217230 */ /* 0x000fe20000004100 */
[----:B------:R-:W-:-:S02]  /*0270*/  MOV.64 R4, 0x8 ;  /* 0x0000000008047402 */ /* 0x000fc40000000000 */
[----:B------:R-:W-:Y:S02]  /*0280*/  HADD2.F32 R34, -RZ, R7.H1_H1 ;  /* 0x30000007ff227230 */ /* 0x000fe40000004100 */
[----:B------:R-:W-:Y:S01]  /*0290*/  FADD R32, R8, R13 ;  /* 0x0000000d08207221 */ /* 0x000fe20000000000 */
[----:B------:R-:W-:Y:S01]  /*02a0*/  FADD R16, R9, R16 ;  /* 0x0000001009107221 */ /* 0x000fe20000000000 */
[----:B------:R-:W-:Y:S01]  /*02b0*/  FADD R33, R10, R33 ;  /* 0x000000210a217221 */ /* 0x000fe20000000000 */
[----:B0-----:R-:W-:-:S07]  /*02c0*/  FADD R34, R11, R34 ;  /* 0x000000220b227221 */ /* 0x001fce0000000000 */
.L_x_0:
[----:B------:R-:W-:Y:S01]  /*02d0*/  UMOV UR4, 0xf0 ;  /* 0x000000f000047882 */ /* 0x000fe20000000000 */
[----:B------:R-:W-:Y:S01]  /*02e0*/  IMAD.WIDE R6, R31, 0x2, R2 ;  /* 0x000000021f067825 */ /* 0x000fe200078e0202 */
[----:B------:R-:W-:Y:S01]  /*02f0*/  USHF.R.U32 UR4, UR4, 0x4, URZ ;  /* 0x0000000404047899 */ /* 0x000fe200080016ff */
[----:B------:R-:W-:-:S03]  /*0300*/  UMOV UR5, 0x120 ;  /* 0x0000012000057882 */ /* 0x000fc60000000000 */
[----:B------:R-:W-:-:S04]  /*0310*/  ULOP3.LUT UR5, UR5, 0xf, UR4, 0xf8, !UPT ;  /* 0x0000000f05057892 */ /* 0x000fc8000f8ef804 */
[----:B------:R-:W-:Y:S01]  /*0320*/  USHF.L.U32 UR5, UR5, 0x14, URZ ;  /* 0x0000001405057899 */ /* 0x000fe200080006ff */
[----:B------:R-:W-:-:S08]  /*0330*/  UMOV UR4, URZ ;  /* 0x000000ff00047c82 */ /* 0x000fd00008000000 */
[----:B------:R-:W2:Y:S01]  /*0340*/  LDG.E.EF.64 R6, desc[UR4][R6.64] ;  /* 0x0000000406067981 */ /* 0x000ea2000c0e1b00 */
[----:B------:R-:W-:-:S05]  /*0350*/  IADD3 R9, PT, PT, R31, 0xa000, RZ ;  /* 0x0000a0001f097810 */ /* 0x000fca0007ffe0ff */
[----:B------:R-:W-:-:S06]  /*0360*/  IMAD.WIDE R8, R9, 0x2, R2 ;  /* 0x0000000209087825 */ /* 0x000fcc00078e0202 */
[----:B------:R-:W3:Y:S01]  /*0370*/  LDG.E.EF.64 R8, desc[UR4][R8.64] ;  /* 0x0000000408087981 */ /* 0x000ee2000c0e1b00 */
[C---:B------:R-:W-:Y:S02]  /*0380*/  IADD3 R19, PT, PT, R31.reuse, 0x14000, RZ ;  /* 0x000140001f137810 */ /* 0x040fe40007ffe0ff */
[----:B------:R-:W-:-:S03]  /*0390*/  IADD3 R23, PT, PT, R31, 0x1e000, RZ ;  /* 0x0001e0001f177810 */ /* 0x000fc60007ffe0ff */
[----:B------:R-:W-:-:S04]  /*03a0*/  IMAD.WIDE R18, R19, 0x2, R2 ;  /* 0x0000000213127825 */ /* 0x000fc800078e0202 */
[----:B------:R-:W-:Y:S02]  /*03b0*/  IMAD.WIDE R22, R23, 0x2, R2 ;  /* 0x0000000217167825 */ /* 0x000fe400078e0202 */
[----:B------:R-:W4:Y:S01]  /*03c0*/  LDG.E.EF.64 R18, desc[UR4][R18.64] ;  /* 0x0000000412127981 */ /* 0x000f22000c0e1b00 */
[----:B------:R-:W-:-:S03]  /*03d0*/  IADD3 R25, PT, PT, R31, 0x28000, RZ ;  /* 0x000280001f197810 */ /* 0x000fc60007ffe0ff */
[----:B------:R-:W5:Y:S01]  /*03e0*/  LDG.E.EF.64 R22, desc[UR4][R22.64] ;  /* 0x0000000416167981 */ /* 0x000f62000c0e1b00 */
[----:B------:R-:W-:Y:S01]  /*03f0*/  IADD3 R27, PT, PT, R31, 0x32000, RZ ;  /* 0x000320001f1b7810 */ /* 0x000fe20007ffe0ff */
[----:B------:R-:W-:Y:S01]  /*0400*/  IMAD.WIDE R24, R25, 0x2, R2 ;  /* 0x0000000219187825 */ /* 0x000fe200078e0202 */
[----:B------:R-:W-:-:S03]  /*0410*/  IADD3 R11, PT, PT, R31, 0x3c000, RZ ;  /* 0x0003c0001f0b7810 */ /* 0x000fc60007ffe0ff */
[--C-:B------:R-:W-:Y:S02]  /*0420*/  IMAD.WIDE R26, R27, 0x2, R2.reuse ;  /* 0x000000021b1a7825 */ /* 0x100fe400078e0202 */
[----:B------:R-:W4:Y:S02]  /*0430*/  LDG.E.EF.64 R24, desc[UR4][R24.64] ;  /* 0x0000000418187981 */ /* 0x000f24000c0e1b00 */
[----:B------:R-:W-:Y:S02]  /*0440*/  IMAD.WIDE R10, R11, 0x2, R2 ;  /* 0x000000020b0a7825 */ /* 0x000fe400078e0202 */
[----:B------:R-:W4:Y:S01]  /*0450*/  LDG.E.EF.64 R26, desc[UR4][R26.64] ;  /* 0x000000041a1a7981 */ /* 0x000f22000c0e1b00 */
[----:B------:R-:W-:-:S03]  /*0460*/  IADD3 R13, PT, PT, R31, 0x46000, RZ ;  /* 0x000460001f0d7810 */ /* 0x000fc60007ffe0ff */
[----:B------:R-:W4:Y:S01]  /*0470*/  LDG.E.EF.64 R10, desc[UR4][R10.64] ;  /* 0x000000040a0a7981 */ /* 0x000f22000c0e1b00 */
[----:B------:R-:W-:Y:S01]  /*0480*/  IADD3 R15, PT, PT, R31, 0x50000, RZ ;  /* 0x000500001f0f7810 */ /* 0x000fe20007ffe0ff */
[----:B------:R-:W-:-:S04]  /*0490*/  IMAD.WIDE R12, R13, 0x2, R2 ;  /* 0x000000020d0c7825 */ /* 0x000fc800078e0202 */
[----:B------:R-:W-:Y:S02]  /*04a0*/  IMAD.WIDE R14, R15, 0x2, R2 ;  /* 0x000000020f0e7825 */ /* 0x000fe400078e0202 */
[----:B------:R-:W4:Y:S01]  /*04b0*/  LDG.E.EF.64 R12, desc[UR4][R12.64] ;  /* 0x000000040c0c7981 */ /* 0x000f22000c0e1b00 */
[----:B------:R-:W-:-:S03]  /*04c0*/  IADD3 R21, PT, PT, R31, 0x5a000, RZ ;  /* 0x0005a0001f157810 */ /* 0x000fc60007ffe0ff */
[----:B------:R-:W5:Y:S01]  /*04d0*/  LDG.E.EF.64 R14, desc[UR4][R14.64] ;  /* 0x000000040e0e7981 */ /* 0x000f62000c0e1b00 */
[----:B--2---:R-:W-:-:S05]  /*04e0*/  HADD2.F32 R17, -RZ, R6.H0_H0 ;  /* 0x20000006ff117230 */ /* 0x004fca0000004100 */
[----:B------:R-:W-:Y:S01]  /*04f0*/  FADD R32, R17, R32 ;  /* 0x0000002011207221 */ /* 0x000fe20000000000 */
[----:B------:R-:W-:-:S05]  /*0500*/  HADD2.F32 R17, -RZ, R6.H1_H1 ;  /* 0x30000006ff117230 */ /* 0x000fca0000004100 */
[----:B------:R-:W-:Y:S01]  /*0510*/  FADD R6, R17, R16 ;  /* 0x0000001011067221 */ /* 0x000fe20000000000 */
[----:B------:R-:W-:-:S04]  /*0520*/  IMAD.WIDE R16, R21, 0x2, R2 ;  /* 0x0000000215107825 */ /* 0x000fc800078e0202 */
[--C-:B------:R-:W-:Y:S02]  /*0530*/  HADD2.F32 R20, -RZ, R7.reuse.H0_H0 ;  /* 0x20000007ff147230 */ /* 0x100fe40000004100 */
[----:B------:R-:W-:Y:S01]  /*0540*/  HADD2.F32 R7, -RZ, R7.H1_H1 ;  /* 0x30000007ff077230 */ /* 0x000fe20000004100 */
[----:B------:R-:W2:Y:S01]  /*0550*/  LDG.E.EF.64 R16, desc[UR4][R16.64] ;  /* 0x0000000410107981 */ /* 0x000ea2000c0e1b00 */
[----:B------:R-:W-:Y:S01]  /*0560*/  IADD3 R21, PT, PT, R31, 0x64000, RZ ;  /* 0x000640001f157810 */ /* 0x000fe20007ffe0ff */
[--C-:B---3--:R-:W-:Y:S02]  /*0570*/  HADD2.F32 R35, -RZ, R8.reuse.H1_H1 ;  /* 0x30000008ff237230 */ /* 0x108fe40000004100 */
[----:B------:R-:W-:Y:S01]  /*0580*/  FADD R34, R7, R34 ;  /* 0x0000002207227221 */ /* 0x000fe20000000000 */
[----:B------:R-:W-:Y:S02]  /*0590*/  HADD2.F32 R7, -RZ, R8.H0_H0 ;  /* 0x20000008ff077230 */ /* 0x000fe40000004100 */
[----:B------:R-:W-:Y:S01]  /*05a0*/  FADD R33, R20, R33 ;  /* 0x0000002114217221 */ /* 0x000fe20000000000 */
[----:B------:R-:W-:-:S04]  /*05b0*/  IMAD.WIDE R20, R21, 0x2, R2 ;  /* 0x0000000215147825 */ /* 0x000fc800078e0202 */
[----:B------:R-:W-:Y:S01]  /*05c0*/  FADD R8, R6, R35 ;  /* 0x0000002306087221 */ /* 0x000fe20000000000 */
[----:B------:R-:W-:Y:S01]  /*05d0*/  FADD R32, R32, R7 ;  /* 0x0000000720207221 */ /* 0x000fe20000000000 */
[----:B------:R-:W-:Y:S01]  /*05e0*/  HADD2.F32 R6, -RZ, R9.H0_H0 ;  /* 0x20000009ff067230 */ /* 0x000fe20000004100 */
[----:B------:R-:W-:Y:S01]  /*05f0*/  IADD3 R7, PT, PT, R31, 0x6e000, RZ ;  /* 0x0006e0001f077810 */ /* 0x000fe20007ffe0ff */
[----:B------:R-:W3:Y:S03]  /*0600*/  LDG.E.EF.64 R20, desc[UR4][R20.64] ;  /* 0x0000000414147981 */ /* 0x000ee6000c0e1b00 */
[----:B------:R-:W-:Y:S01]  /*0610*/  FADD R33, R33, R6 ;  /* 0x0000000621217221 */ /* 0x000fe20000000000 */
[----:B------:R-:W-:-:S06]  /*0620*/  IMAD.WIDE R6, R7, 0x2, R2 ;  /* 0x0000000207067825 */ /* 0x000fcc00078e0202 */
[----:B------:R-:W3:Y:S01]  /*0630*/  LDG.E.EF.64 R6, desc[UR4][R6.64] ;  /* 0x0000000406067981 */ /* 0x000ee2000c0e1b00 */
[----:B------:R-:W-:-:S05]  /*0640*/  HADD2.F32 R9, -RZ, R9.H1_H1 ;  /* 0x30000009ff097230 */ /* 0x000fca0000004100 */
[----:B------:R-:W-:Y:S01]  /*0650*/  FADD R34, R34, R9 ;  /* 0x0000000922227221 */ /* 0x000fe20000000000 */
[--C-:B----4-:R-:W-:Y:S02]  /*0660*/  HADD2.F32 R9, -RZ, R18.reuse.H0_H0 ;  /* 0x20000012ff097230 */ /* 0x110fe40000004100 */
[----:B------:R-:W-:Y:S02]  /*0670*/  HADD2.F32 R35, -RZ, R18.H1_H1 ;  /* 0x30000012ff237230 */ /* 0x000fe40000004100 */
[--C-:B------:R-:W-:Y:S02]  /*0680*/  HADD2.F32 R18, -RZ, R19.reuse.H0_H0 ;  /* 0x20000013ff127230 */ /* 0x100fe40000004100 */
[----:B------:R-:W-:Y:S01]  /*0690*/  FADD R32, R32, R9 ;  /* 0x0000000920207221 */ /* 0x000fe20000000000 */
[----:B-----5:R-:W-:Y:S02]  /*06a0*/  HADD2.F32 R9, -RZ, R22.H0_H0 ;  /* 0x20000016ff097230 */ /* 0x020fe40000004100 */
[----:B------:R-:W-:Y:S01]  /*06b0*/  FADD R8, R8, R35 ;  /* 0x0000002308087221 */ /* 0x000fe20000000000 */
[----:B------:R-:W-:-:S02]  /*06c0*/  HADD2.F32 R19, -RZ, R19.H1_H1 ;  /* 0x30000013ff137230 */ /* 0x000fc40000004100 */
[----:B------:R-:W-:Y:S01]  /*06d0*/  FADD R33, R33, R18 ;  /* 0x0000001221217221 */ /* 0x000fe20000000000 */
[--C-:B------:R-:W-:Y:S02]  /*06e0*/  HADD2.F32 R18, -RZ, R23.reuse.H0_H0 ;  /* 0x20000017ff127230 */ /* 0x100fe40000004100 */
[----:B------:R-:W-:Y:S01]  /*06f0*/  FADD R32, R32, R9 ;  /* 0x0000000920207221 */ /* 0x000fe20000000000 */
[----:B------:R-:W-:Y:S02]  /*0700*/  HADD2.F32 R9, -RZ, R22.H1_H1 ;  /* 0x30000016ff097230 */ /* 0x000fe40000004100 */
[----:B------:R-:W-:Y:S01]  /*0710*/  FADD R34, R34, R19 ;  /* 0x0000001322227221 */ /* 0x000fe20000000000 */
[----:B------:R-:W-:Y:S02]  /*0720*/  HADD2.F32 R23, -RZ, R23.H1_H1 ;  /* 0x30000017ff177230 */ /* 0x000fe40000004100 */
[----:B------:R-:W-:Y:S01]  /*0730*/  FADD R22, R33, R18 ;  /* 0x0000001221167221 */ /* 0x000fe20000000000 */
[----:B------:R-:W-:-:S02]  /*0740*/  HADD2.F32 R33, -RZ, R25.H0_H0 ;  /* 0x20000019ff217230 */ /* 0x000fc40000004100 */
[----:B------:R-:W-:Y:S01]  /*0750*/  FADD R8, R8, R9 ;  /* 0x0000000908087221 */ /* 0x000fe20000000000 */
[--C-:B------:R-:W-:Y:S02]  /*0760*/  HADD2.F32 R9, -RZ, R24.reuse.H0_H0 ;  /* 0x20000018ff097230 */ /* 0x100fe40000004100 */
[----:B------:R-:W-:Y:S01]  /*0770*/  FADD R34, R34, R23 ;  /* 0x0000001722227221 */ /* 0x000fe20000000000 */
[----:B------:R-:W-:Y:S02]  /*0780*/  HADD2.F32 R19, -RZ, R24.H1_H1 ;  /* 0x30000018ff137230 */ /* 0x000fe40000004100 */
[----:B------:R-:W-:Y:S02]  /*0790*/  HADD2.F32 R25, -RZ, R25.H1_H1 ;  /* 0x30000019ff197230 */ /* 0x000fe40000004100 */
[----:B------:R-:W-:Y:S01]  /*07a0*/  FADD R18, R32, R9 ;  /* 0x0000000920127221 */ /* 0x000fe20000000000 */
[----:B------:R-:W-:Y:S02]  /*07b0*/  HADD2.F32 R23, -RZ, R27.H0_H0 ;  /* 0x2000001bff177230 */ /* 0x000fe40000004100 */
[----:B------:R-:W-:Y:S01]  /*07c0*/  FADD R22, R22, R33 ;  /* 0x0000002116167221 */ /* 0x000fe20000000000 */
[----:B------:R-:W-:-:S02]  /*07d0*/  HADD2.F32 R9, -RZ, R26.H0_H0 ;  /* 0x2000001aff097230 */ /* 0x000fc40000004100 */
[----:B------:R-:W-:Y:S01]  /*07e0*/  FADD R19, R8, R19 ;  /* 0x0000001308137221 */ /* 0x000fe20000000000 */
[----:B------:R-:W-:Y:S02]  /*07f0*/  HADD2.F32 R26, -RZ, R26.H1_H1 ;  /* 0x3000001aff1a7230 */ /* 0x000fe40000004100 */
[----:B------:R-:W-:Y:S01]  /*0800*/  FADD R34, R34, R25 ;  /* 0x0000001922227221 */ /* 0x000fe20000000000 */
[----:B------:R-:W-:Y:S02]  /*0810*/  HADD2.F32 R27, -RZ, R27.H1_H1 ;  /* 0x3000001bff1b7230 */ /* 0x000fe40000004100 */
[----:B------:R-:W-:Y:S01]  /*0820*/  FADD R22, R22, R23 ;  /* 0x0000001716167221 */ /* 0x000fe20000000000 */
[--C-:B------:R-:W-:Y:S01]  /*0830*/  HADD2.F32 R23, -RZ, R10.reuse.H0_H0 ;  /* 0x2000000aff177230 */ /* 0x100fe20000004100 */
[----:B------:R-:W-:Y:S01]  /*0840*/  IADD3 R33, PT, PT, R31, 0x78000, RZ ;  /* 0x000780001f217810 */ /* 0x000fe20007ffe0ff */
[----:B------:R-:W-:Y:S01]  /*0850*/  FADD R18, R18, R9 ;  /* 0x0000000912127221 */ /* 0x000fe20000000000 */
[----:B------:R-:W-:-:S02]  /*0860*/  HADD2.F32 R10, -RZ, R10.H1_H1 ;  /* 0x3000000aff0a7230 */ /* 0x000fc40000004100 */
[----:B------:R-:W-:Y:S01]  /*0870*/  FADD R19, R19, R26 ;  /* 0x0000001a13137221 */ /* 0x000fe20000000000 */
[----:B------:R-:W-:Y:S01]  /*0880*/  FADD R34, R34, R27 ;  /* 0x0000001b22227221 */ /* 0x000fe20000000000 */
[----:B------:R-:W-:Y:S01]  /*0890*/  HADD2.F32 R25, -RZ, R11.H0_H0 ;  /* 0x2000000bff197230 */ /* 0x000fe20000004100 */
[----:B------:R-:W-:Y:S01]  /*08a0*/  IADD3 R27, PT, PT, R31, 0x82000, RZ ;  /* 0x000820001f1b7810 */ /* 0x000fe20007ffe0ff */
[----:B------:R-:W-:Y:S01]  /*08b0*/  FADD R18, R18, R23 ;  /* 0x0000001712127221 */ /* 0x000fe20000000000 */
[----:B------:R-:W-:-:S04]  /*08c0*/  IMAD.WIDE R8, R33, 0x2, R2 ;  /* 0x0000000221087825 */ /* 0x000fc800078e0202 */
[----:B------:R-:W-:Y:S01]  /*08d0*/  FADD R23, R19, R10 ;  /* 0x0000000a13177221 */ /* 0x000fe20000000000 */
[----:B------:R-:W-:Y:S01]  /*08e0*/  FADD R22, R22, R25 ;  /* 0x0000001916167221 */ /* 0x000fe20000000000 */
[----:B------:R-:W-:Y:S02]  /*08f0*/  HADD2.F32 R19, -RZ, R11.H1_H1 ;  /* 0x3000000bff137230 */ /* 0x000fe40000004100 */
[----:B------:R-:W-:Y:S01]  /*0900*/  IMAD.WIDE R10, R27, 0x2, R2 ;  /* 0x000000021b0a7825 */ /* 0x000fe200078e0202 */
[----:B------:R-:W4:Y:S03]  /*0910*/  LDG.E.EF.64 R8, desc[UR4][R8.64] ;  /* 0x0000000408087981 */ /* 0x000f26000c0e1b00 */
[----:B------:R-:W-:Y:S02]  /*0920*/  HADD2.F32 R25, -RZ, R12.H0_H0 ;  /* 0x2000000cff197230 */ /* 0x000fe40000004100 */
[----:B------:R-:W-:-:S02]  /*0930*/  HADD2.F32 R27, -RZ, R13.H0_H0 ;  /* 0x2000000dff1b7230 */ /* 0x000fc40000004100 */
[----:B------:R-:W-:Y:S01]  /*0940*/  FADD R34, R34, R19 ;  /* 0x0000001322227221 */ /* 0x000fe20000000000 */
[----:B------:R-:W-:Y:S02]  /*0950*/  HADD2.F32 R12, -RZ, R12.H1_H1 ;  /* 0x3000000cff0c7230 */ /* 0x000fe40000004100 */
[----:B------:R-:W-:Y:S01]  /*0960*/  FADD R19, R18, R25 ;  /* 0x0000001912137221 */ /* 0x000fe20000000000 */
[----:B------:R-:W5:Y:S01]  /*0970*/  LDG.E.EF.64 R10, desc[UR4][R10.64] ;  /* 0x000000040a0a7981 */ /* 0x000f62000c0e1b00 */
[----:B------:R-:W-:Y:S01]  /*0980*/  FADD R22, R22, R27 ;  /* 0x0000001b16167221 */ /* 0x000fe20000000000 */
[--C-:B------:R-:W-:Y:S02]  /*0990*/  HADD2.F32 R27, -RZ, R14.reuse.H1_H1 ;  /* 0x3000000eff1b7230 */ /* 0x100fe40000004100 */
[----:B------:R-:W-:Y:S01]  /*09a0*/  FADD R18, R23, R12 ;  /* 0x0000000c17127221 */ /* 0x000fe20000000000 */
[----:B------:R-:W-:Y:S01]  /*09b0*/  HADD2.F32 R13, -RZ, R13.H1_H1 ;  /* 0x3000000dff0d7230 */ /* 0x000fe20000004100 */
[----:B------:R-:W-:Y:S01]  /*09c0*/  IADD3 R25, PT, PT, R31, 0x8c000, RZ ;  /* 0x0008c0001f197810 */ /* 0x000fe20007ffe0ff */
[----:B------:R-:W-:-:S02]  /*09d0*/  HADD2.F32 R12, -RZ, R14.H0_H0 ;  /* 0x2000000eff0c7230 */ /* 0x000fc40000004100 */
[----:B------:R-:W-:Y:S02]  /*09e0*/  HADD2.F32 R23, -RZ, R15.H0_H0 ;  /* 0x2000000fff177230 */ /* 0x000fe40000004100 */
[----:B------:R-:W-:Y:S01]  /*09f0*/  FADD R27, R18, R27 ;  /* 0x0000001b121b7221 */ /* 0x000fe20000000000 */
[----:B------:R-:W-:Y:S01]  /*0a00*/  FADD R34, R34, R13 ;  /* 0x0000000d22227221 */ /* 0x000fe20000000000 */
[----:B------:R-:W-:Y:S01]  /*0a10*/  FADD R19, R19, R12 ;  /* 0x0000000c13137221 */ /* 0x000fe20000000000 */
[----:B------:R-:W-:-:S04]  /*0a20*/  IMAD.WIDE R12, R25, 0x2, R2 ;  /* 0x00000002190c7825 */ /* 0x000fc800078e0202 */
[----:B------:R-:W-:Y:S01]  /*0a30*/  FADD R18, R22, R23 ;  /* 0x0000001716127221 */ /* 0x000fe20000000000 */
[----:B------:R-:W-:Y:S01]  /*0a40*/  HADD2.F32 R23, -RZ, R15.H1_H1 ;  /* 0x3000000fff177230 */ /* 0x000fe20000004100 */
[C---:B------:R-:W-:Y:S02]  /*0a50*/  IADD3 R15, PT, PT, R31.reuse, 0x96000, RZ ;  /* 0x000960001f0f7810 */ /* 0x040fe40007ffe0ff */
[----:B------:R-:W-:Y:S01]  /*0a60*/  IADD3 R25, PT, PT, R31, 0xa0000, RZ ;  /* 0x000a00001f197810 */ /* 0x000fe20007ffe0ff */
[----:B------:R-:W5:Y:S02]  /*0a70*/  LDG.E.EF.64 R12, desc[UR4][R12.64] ;  /* 0x000000040c0c7981 */ /* 0x000f64000c0e1b00 */
[----:B------:R-:W-:-:S04]  /*0a80*/  IMAD.WIDE R14, R15, 0x2, R2 ;  /* 0x000000020f0e7825 */ /* 0x000fc800078e0202 */
[----:B------:R-:W-:Y:S01]  /*0a90*/  FADD R32, R34, R23 ;  /* 0x0000001722207221 */ /* 0x000fe20000000000 */
[----:B------:R-:W-:Y:S01]  /*0aa0*/  IADD3 R35, PT, PT, R31, 0xaa000, RZ ;  /* 0x000aa0001f237810 */ /* 0x000fe20007ffe0ff */
[----:B------:R-:W5:Y:S01]  /*0ab0*/  LDG.E.EF.64 R14, desc[UR4][R14.64] ;  /* 0x000000040e0e7981 */ /* 0x000f62000c0e1b00 */
[--C-:B--2---:R-:W-:Y:S02]  /*0ac0*/  HADD2.F32 R22, -RZ, R16.reuse.H0_H0 ;  /* 0x20000010ff167230 */ /* 0x104fe40000004100 */
[----:B------:R-:W-:-:S03]  /*0ad0*/  HADD2.F32 R16, -RZ, R16.H1_H1 ;  /* 0x30000010ff107230 */ /* 0x000fc60000004100 */
[----:B------:R-:W-:Y:S01]  /*0ae0*/  FADD R33, R19, R22 ;  /* 0x0000001613217221 */ /* 0x000fe20000000000 */
[----:B------:R-:W-:-:S04]  /*0af0*/  IMAD.WIDE R22, R25, 0x2, R2 ;  /* 0x0000000219167825 */ /* 0x000fc800078e0202 */
[--C-:B------:R-:W-:Y:S02]  /*0b00*/  HADD2.F32 R19, -RZ, R17.reuse.H0_H0 ;  /* 0x20000011ff137230 */ /* 0x100fe40000004100 */
[----:B------:R-:W-:Y:S02]  /*0b10*/  HADD2.F32 R25, -RZ, R17.H1_H1 ;  /* 0x30000011ff197230 */ /* 0x000fe40000004100 */
[----:B------:R-:W-:Y:S02]  /*0b20*/  FADD R27, R27, R16 ;  /* 0x000000101b1b7221 */ /* 0x000fe40000000000 */
[----:B------:R0:W2:Y:S01]  /*0b30*/  LDG.E.EF.64 R16, desc[UR4][R22.64] ;  /* 0x0000000416107981 */ /* 0x0000a2000c0e1b00 */
[----:B------:R-:W-:Y:S01]  /*0b40*/  FADD R26, R18, R19 ;  /* 0x00000013121a7221 */ /* 0x000fe20000000000 */
[----:B------:R-:W-:Y:S01]  /*0b50*/  FADD R32, R32, R25 ;  /* 0x0000001920207221 */ /* 0x000fe20000000000 */
[----:B------:R-:W-:Y:S01]  /*0b60*/  IMAD.WIDE R18, R35, 0x2, R2 ;  /* 0x0000000223127825 */ /* 0x000fe200078e0202 */
[----:B------:R-:W-:-:S03]  /*0b70*/  IADD3 R35, PT, PT, R31, 0xb4000, RZ ;  /* 0x000b40001f237810 */ /* 0x000fc60007ffe0ff */
[--C-:B---3--:R-:W-:Y:S02]  /*0b80*/  HADD2.F32 R25, -RZ, R21.reuse.H0_H0 ;  /* 0x20000015ff197230 */ /* 0x108fe40000004100 */
[--C-:B------:R-:W-:Y:S01]  /*0b90*/  HADD2.F32 R24, -RZ, R20.reuse.H0_H0 ;  /* 0x20000014ff187230 */ /* 0x100fe20000004100 */
[----:B------:R-:W3:Y:S01]  /*0ba0*/  LDG.E.EF.64 R18, desc[UR4][R18.64] ;  /* 0x0000000412127981 */ /* 0x000ee2000c0e1b00 */
[----:B------:R-:W-:Y:S02]  /*0bb0*/  HADD2.F32 R20, -RZ, R20.H1_H1 ;  /* 0x30000014ff147230 */ /* 0x000fe40000004100 */
[----:B------:R-:W-:Y:S01]  /*0bc0*/  FADD R26, R26, R25 ;  /* 0x000000191a1a7221 */ /* 0x000fe20000000000 */
[----:B0-----:R-:W-:Y:S01]  /*0bd0*/  HADD2.F32 R23, -RZ, R21.H1_H1 ;  /* 0x30000015ff177230 */ /* 0x001fe20000004100 */
[----:B------:R-:W-:Y:S01]  /*0be0*/  IADD3 R25, PT, PT, R31, 0xbe000, RZ ;  /* 0x000be0001f197810 */ /* 0x000fe20007ffe0ff */
[----:B------:R-:W-:-:S04]  /*0bf0*/  IMAD.WIDE R34, R35, 0x2, R2 ;  /* 0x0000000223227825 */ /* 0x000fc800078e0202 */
[----:B------:R-:W-:Y:S01]  /*0c00*/  FADD R33, R33, R24 ;  /* 0x0000001821217221 */ /* 0x000fe20000000000 */
[----:B------:R-:W-:Y:S01]  /*0c10*/  FADD R27, R27, R20 ;  /* 0x000000141b1b7221 */ /* 0x000fe20000000000 */
[--C-:B------:R-:W-:Y:S02]  /*0c20*/  HADD2.F32 R24, -RZ, R6.reuse.H0_H0 ;  /* 0x20000006ff187230 */ /* 0x100fe40000004100 */
[----:B------:R-:W-:Y:S01]  /*0c30*/  FADD R32, R32, R23 ;  /* 0x0000001720207221 */ /* 0x000fe20000000000 */
[----:B------:R-:W-:Y:S01]  /*0c40*/  HADD2.F32 R6, -RZ, R6.H1_H1 ;  /* 0x30000006ff067230 */ /* 0x000fe20000004100 */
[----:B------:R0:W3:Y:S01]  /*0c50*/  LDG.E.EF.64 R20, desc[UR4][R34.64] ;  /* 0x0000000422147981 */ /* 0x0000e2000c0e1b00 */
[----:B------:R-:W-:Y:S01]  /*0c60*/  IMAD.WIDE R22, R25, 0x2, R2 ;  /* 0x0000000219167825 */ /* 0x000fe200078e0202 */
[----:B------:R-:W-:-:S03]  /*0c70*/  IADD3 R25, PT, PT, R31, 0xc8000, RZ ;  /* 0x000c80001f197810 */ /* 0x000fc60007ffe0ff */
[----:B------:R-:W-:Y:S01]  /*0c80*/  FADD R6, R27, R6 ;  /* 0x000000061b067221 */ /* 0x000fe20000000000 */
[----:B------:R-:W-:Y:S02]  /*0c90*/  HADD2.F32 R27, -RZ, R7.H0_H0 ;  /* 0x20000007ff1b7230 */ /* 0x000fe40000004100 */
[----:B------:R-:W-:Y:S01]  /*0ca0*/  FADD R33, R33, R24 ;  /* 0x0000001821217221 */ /* 0x000fe20000000000 */
[----:B------:R-:W3:Y:S01]  /*0cb0*/  LDG.E.EF.64 R22, desc[UR4][R22.64] ;  /* 0x0000000416167981 */ /* 0x000ee2000c0e1b00 */
[----:B------:R-:W-:Y:S01]  /*0cc0*/  IMAD.WIDE R24, R25, 0x2, R2 ;  /* 0x0000000219187825 */ /* 0x000fe200078e0202 */
[----:B0-----:R-:W-:-:S03]  /*0cd0*/  IADD3 R35, PT, PT, R31, 0xd2000, RZ ;  /* 0x000d20001f237810 */ /* 0x001fc60007ffe0ff */
[----:B------:R-:W-:Y:S02]  /*0ce0*/  FADD R34, R26, R27 ;  /* 0x0000001b1a227221 */ /* 0x000fe40000000000 */
[----:B------:R-:W3:Y:S01]  /*0cf0*/  LDG.E.EF.64 R24, desc[UR4][R24.64] ;  /* 0x0000000418187981 */ /* 0x000ee2000c0e1b00 */
[----:B------:R-:W-:-:S06]  /*0d00*/  IMAD.WIDE R26, R35, 0x2, R2 ;  /* 0x00000002231a7825 */ /* 0x000fcc00078e0202 */
[----:B------:R-:W3:Y:S01]  /*0d10*/  LDG.E.EF.64 R26, desc[UR4][R26.64] ;  /* 0x000000041a1a7981 */ /* 0x000ee2000c0e1b00 */
[----:B------:R-:W-:-:S05]  /*0d20*/  HADD2.F32 R7, -RZ, R7.H1_H1 ;  /* 0x30000007ff077230 */ /* 0x000fca0000004100 */
[----:B------:R-:W-:Y:S01]  /*0d30*/  FADD R32, R32, R7 ;  /* 0x0000000720207221 */ /* 0x000fe20000000000 */
[--C-:B----4-:R-:W-:Y:S02]  /*0d40*/  HADD2.F32 R7, -RZ, R8.reuse.H1_H1 ;  /* 0x30000008ff077230 */ /* 0x110fe40000004100 */
[----:B------:R-:W-:-:S03]  /*0d50*/  HADD2.F32 R36, -RZ, R8.H0_H0 ;  /* 0x20000008ff247230 */ /* 0x000fc60000004100 */
[----:B------:R-:W-:Y:S01]  /*0d60*/  FADD R6, R6, R7 ;  /* 0x0000000706067221 */ /* 0x000fe20000000000 */
[--C-:B------:R-:W-:Y:S02]  /*0d70*/  HADD2.F32 R7, -RZ, R9.reuse.H0_H0 ;  /* 0x20000009ff077230 */ /* 0x100fe40000004100 */
[----:B------:R-:W-:Y:S01]  /*0d80*/  FADD R33, R33, R36 ;  /* 0x0000002421217221 */ /* 0x000fe20000000000 */
[----:B------:R-:W-:Y:S02]  /*0d90*/  HADD2.F32 R9, -RZ, R9.H1_H1 ;  /* 0x30000009ff097230 */ /* 0x000fe40000004100 */
[--C-:B-----5:R-:W-:Y:S02]  /*0da0*/  HADD2.F32 R8, -RZ, R10.reuse.H0_H0 ;  /* 0x2000000aff087230 */ /* 0x120fe40000004100 */
[----:B------:R-:W-:Y:S01]  /*0db0*/  FADD R34, R34, R7 ;  /* 0x0000000722227221 */ /* 0x000fe20000000000 */
[----:B------:R-:W-:Y:S02]  /*0dc0*/  HADD2.F32 R7, -RZ, R10.H1_H1 ;  /* 0x3000000aff077230 */ /* 0x000fe40000004100 */
[----:B------:R-:W-:Y:S01]  /*0dd0*/  FADD R32, R32, R9 ;  /* 0x0000000920207221 */ /* 0x000fe20000000000 */
[----:B------:R-:W-:Y:S01]  /*0de0*/  FADD R33, R33, R8 ;  /* 0x0000000821217221 */ /* 0x000fe20000000000 */
[----:B------:R-:W-:-:S02]  /*0df0*/  HADD2.F32 R9, -RZ, R11.H0_H0 ;  /* 0x2000000bff097230 */ /* 0x000fc40000004100 */
[----:B------:R-:W-:Y:S01]  /*0e00*/  FADD R6, R6, R7 ;  /* 0x0000000706067221 */ /* 0x000fe20000000000 */
[----:B------:R-:W-:Y:S02]  /*0e10*/  HADD2.F32 R11, -RZ, R11.H1_H1 ;  /* 0x3000000bff0b7230 */ /* 0x000fe40000004100 */
[----:B------:R-:W-:Y:S01]  /*0e20*/  FADD R9, R34, R9 ;  /* 0x0000000922097221 */ /* 0x000fe20000000000 */
[--C-:B------:R-:W-:Y:S02]  /*0e30*/  HADD2.F32 R8, -RZ, R12.reuse.H0_H0 ;  /* 0x2000000cff087230 */ /* 0x100fe40000004100 */
[----:B------:R-:W-:Y:S02]  /*0e40*/  HADD2.F32 R7, -RZ, R12.H1_H1 ;  /* 0x3000000cff077230 */ /* 0x000fe40000004100 */
[--C-:B------:R-:W-:Y:S02]  /*0e50*/  HADD2.F32 R10, -RZ, R13.reuse.H0_H0 ;  /* 0x2000000dff0a7230 */ /* 0x100fe40000004100 */
[----:B------:R-:W-:Y:S01]  /*0e60*/  FADD R33, R33, R8 ;  /* 0x0000000821217221 */ /* 0x000fe20000000000 */
[----:B------:R-:W-:-:S02]  /*0e70*/  HADD2.F32 R12, -RZ, R13.H1_H1 ;  /* 0x3000000dff0c7230 */ /* 0x000fc40000004100 */
[----:B------:R-:W-:Y:S01]  /*0e80*/  FADD R11, R32, R11 ;  /* 0x0000000b200b7221 */ /* 0x000fe20000000000 */
[----:B------:R-:W-:Y:S01]  /*0e90*/  FADD R6, R6, R7 ;  /* 0x0000000706067221 */ /* 0x000fe20000000000 */
[--C-:B------:R-:W-:Y:S02]  /*0ea0*/  HADD2.F32 R8, -RZ, R14.reuse.H0_H0 ;  /* 0x2000000eff087230 */ /* 0x100fe40000004100 */
[----:B------:R-:W-:Y:S02]  /*0eb0*/  HADD2.F32 R7, -RZ, R14.H1_H1 ;  /* 0x3000000eff077230 */ /* 0x000fe40000004100 */
[----:B------:R-:W-:Y:S01]  /*0ec0*/  FADD R9, R9, R10 ;  /* 0x0000000a09097221 */ /* 0x000fe20000000000 */
[----:B------:R-:W-:Y:S01]  /*0ed0*/  FADD R11, R11, R12 ;  /* 0x0000000c0b0b7221 */ /* 0x000fe20000000000 */
[--C-:B------:R-:W-:Y:S02]  /*0ee0*/  HADD2.F32 R10, -RZ, R15.reuse.H0_H0 ;  /* 0x2000000fff0a7230 */ /* 0x100fe40000004100 */
[----:B------:R-:W-:Y:S01]  /*0ef0*/  FADD R8, R33, R8 ;  /* 0x0000000821087221 */ /* 0x000fe20000000000 */
[----:B------:R-:W-:-:S02]  /*0f00*/  HADD2.F32 R12, -RZ, R15.H1_H1 ;  /* 0x3000000fff0c7230 */ /* 0x000fc40000004100 */
[----:B------:R-:W-:Y:S01]  /*0f10*/  FADD R6, R6, R7 ;  /* 0x0000000706067221 */ /* 0x000fe20000000000 */
[----:B------:R-:W-:Y:S02]  /*0f20*/  FADD R9, R9, R10 ;  /* 0x0000000a09097221 */ /* 0x000fe40000000000 */
[----:B------:R-:W-:Y:S01]  /*0f30*/  FADD R11, R11, R12 ;  /* 0x0000000c0b0b7221 */ /* 0x000fe20000000000 */
[----:B------:R-:W-:-:S06]  /*0f40*/  IADD.64 R4, R4, 0xb0 ;  /* 0x000000b004047835 */ /* 0x000fcc00078e0200 */
[----:B------:R-:W-:-:S03]  /*0f50*/  ISETP.GE.U64.AND P0, PT, R4, 0x378, PT ;  /* 0x000003780400780c */ /* 0x000fc60003f16070 */
[----:B------:R-:W-:Y:S01]  /*0f60*/  IADD3 R31, PT, PT, R31, 0xdc000, RZ ;  /* 0x000dc0001f1f7810 */ /* 0x000fe20007ffe0ff */
[--C-:B--2---:R-:W-:Y:S02]  /*0f70*/  HADD2.F32 R13, -RZ, R16.reuse.H0_H0 ;  /* 0x20000010ff0d7230 */ /* 0x104fe40000004100 */
[----:B------:R-:W-:-:S03]  /*0f80*/  HADD2.F32 R7, -RZ, R16.H1_H1 ;  /* 0x30000010ff077230 */ /* 0x000fc60000004100 */
[----:B------:R-:W-:Y:S01]  /*0f90*/  FADD R13, R8, R13 ;  /* 0x0000000d080d7221 */ /* 0x000fe20000000000 */
[--C-:B------:R-:W-:Y:S02]  /*0fa0*/  HADD2.F32 R8, -RZ, R17.reuse.H0_H0 ;  /* 0x20000011ff087230 */ /* 0x100fe40000004100 */
[----:B------:R-:W-:Y:S02]  /*0fb0*/  HADD2.F32 R10, -RZ, R17.H1_H1 ;  /* 0x30000011ff0a7230 */ /* 0x000fe40000004100 */
[----:B------:R-:W-:Y:S01]  /*0fc0*/  FADD R6, R6, R7 ;  /* 0x0000000706067221 */ /* 0x000fe20000000000 */
[--C-:B---3--:R-:W-:Y:S02]  /*0fd0*/  HADD2.F32 R12, -RZ, R18.reuse.H0_H0 ;  /* 0x20000012ff0c7230 */ /* 0x108fe40000004100 */
[----:B------:R-:W-:Y:S02]  /*0fe0*/  HADD2.F32 R15, -RZ, R18.H1_H1 ;  /* 0x30000012ff0f7230 */ /* 0x000fe40000004100 */
[----:B------:R-:W-:Y:S01]  /*0ff0*/  FADD R8, R9, R8 ;  /* 0x0000000809087221 */ /* 0x000fe20000000000 */
[----:B------:R-:W-:-:S02]  /*1000*/  HADD2.F32 R7, -RZ, R19.H0_H0 ;  /* 0x20000013ff077230 */ /* 0x000fc40000004100 */
[----:B------:R-:W-:Y:S01]  /*1010*/  FADD R10, R11, R10 ;  /* 0x0000000a0b0a7221 */ /* 0x000fe20000000000 */
[----:B------:R-:W-:Y:S01]  /*1020*/  FADD R12, R13, R12 ;  /* 0x0000000c0d0c7221 */ /* 0x000fe20000000000 */
[----:B------:R-:W-:Y:S02]  /*1030*/  HADD2.F32 R19, -RZ, R19.H1_H1 ;  /* 0x30000013ff137230 */ /* 0x000fe40000004100 */
[----:B------:R-:W-:Y:S01]  /*1040*/  FADD R6, R6, R15 ;  /* 0x0000000f06067221 */ /* 0x000fe20000000000 */
[----:B------:R-:W-:Y:S01]  /*1050*/  FADD R7, R8, R7 ;  /* 0x0000000708077221 */ /* 0x000fe20000000000 */
[--C-:B------:R-:W-:Y:S02]  /*1060*/  HADD2.F32 R9, -RZ, R20.reuse.H0_H0 ;  /* 0x20000014ff097230 */ /* 0x100fe40000004100 */
[----:B------:R-:W-:Y:S02]  /*1070*/  HADD2.F32 R11, -RZ, R20.H1_H1 ;  /* 0x30000014ff0b7230 */ /* 0x000fe40000004100 */
[----:B------:R-:W-:-:S02]  /*1080*/  HADD2.F32 R14, -RZ, R21.H0_H0 ;  /* 0x20000015ff0e7230 */ /* 0x000fc40000004100 */
[----:B------:R-:W-:Y:S01]  /*1090*/  FADD R9, R12, R9 ;  /* 0x000000090c097221 */ /* 0x000fe20000000000 */
[----:B------:R-:W-:Y:S02]  /*10a0*/  HADD2.F32 R21, -RZ, R21.H1_H1 ;  /* 0x30000015ff157230 */ /* 0x000fe40000004100 */
[----:B------:R-:W-:Y:S01]  /*10b0*/  FADD R10, R10, R19 ;  /* 0x000000130a0a7221 */ /* 0x000fe20000000000 */
[----:B------:R-:W-:Y:S01]  /*10c0*/  FADD R6, R6, R11 ;  /* 0x0000000b06067221 */ /* 0x000fe20000000000 */
[----:B------:R-:W-:Y:S02]  /*10d0*/  HADD2.F32 R12, -RZ, R23.H0_H0 ;  /* 0x20000017ff0c7230 */ /* 0x000fe40000004100 */
[----:B------:R-:W-:Y:S01]  /*10e0*/  FADD R7, R7, R14 ;  /* 0x0000000e07077221 */ /* 0x000fe20000000000 */
[--C-:B------:R-:W-:Y:S02]  /*10f0*/  HADD2.F32 R8, -RZ, R22.reuse.H0_H0 ;  /* 0x20000016ff087230 */ /* 0x100fe40000004100 */
[----:B------:R-:W-:-:S02]  /*1100*/  HADD2.F32 R11, -RZ, R22.H1_H1 ;  /* 0x30000016ff0b7230 */ /* 0x000fc40000004100 */
[----:B------:R-:W-:Y:S01]  /*1110*/  FADD R10, R10, R21 ;  /* 0x000000150a0a7221 */ /* 0x000fe20000000000 */
[----:B------:R-:W-:Y:S02]  /*1120*/  HADD2.F32 R23, -RZ, R23.H1_H1 ;  /* 0x30000017ff177230 */ /* 0x000fe40000004100 */
[----:B------:R-:W-:Y:S01]  /*1130*/  FADD R7, R7, R12 ;  /* 0x0000000c07077221 */ /* 0x000fe20000000000 */
[----:B------:R-:W-:Y:S01]  /*1140*/  FADD R8, R9, R8 ;  /* 0x0000000809087221 */ /* 0x000fe20000000000 */
[----:B------:R-:W-:Y:S01]  /*1150*/  FADD R6, R6, R11 ;  /* 0x0000000b06067221 */ /* 0x000fe20000000000 */
[----:B------:R-:W-:Y:S02]  /*1160*/  HADD2.F32 R12, -RZ, R25.H0_H0 ;  /* 0x20000019ff0c7230 */ /* 0x000fe40000004100 */
[----:B------:R-:W-:Y:S01]  /*1170*/  FADD R10, R10, R23 ;  /* 0x000000170a0a7221 */ /* 0x000fe20000000000 */
[--C-:B------:R-:W-:Y:S02]  /*1180*/  HADD2.F32 R9, -RZ, R24.reuse.H0_H0 ;  /* 0x20000018ff097230 */ /* 0x100fe40000004100 */
[----:B------:R-:W-:-:S02]  /*1190*/  HADD2.F32 R11, -RZ, R24.H1_H1 ;  /* 0x30000018ff0b7230 */ /* 0x000fc40000004100 */
[----:B------:R-:W-:Y:S02]  /*11a0*/  HADD2.F32 R25, -RZ, R25.H1_H1 ;  /* 0x30000019ff197230 */ /* 0x000fe40000004100 */
[--C-:B------:R-:W-:Y:S02]  /*11b0*/  HADD2.F32 R33, -RZ, R27.reuse.H0_H0 ;  /* 0x2000001bff217230 */ /* 0x100fe40000004100 */
[----:B------:R-:W-:Y:S01]  /*11c0*/  FADD R9, R8, R9 ;  /* 0x0000000908097221 */ /* 0x000fe20000000000 */
[--C-:B------:R-:W-:Y:S02]  /*11d0*/  HADD2.F32 R32, -RZ, R26.reuse.H0_H0 ;  /* 0x2000001aff207230 */ /* 0x100fe40000004100 */
[----:B------:R-:W-:Y:S01]  /*11e0*/  FADD R11, R6, R11 ;  /* 0x0000000b060b7221 */ /* 0x000fe20000000000 */
[----:B------:R-:W-:Y:S02]  /*11f0*/  HADD2.F32 R16, -RZ, R26.H1_H1 ;  /* 0x3000001aff107230 */ /* 0x000fe40000004100 */
[----:B------:R-:W-:Y:S01]  /*1200*/  FADD R12, R7, R12 ;  /* 0x0000000c070c7221 */ /* 0x000fe20000000000 */
[----:B------:R-:W-:-:S02]  /*1210*/  HADD2.F32 R27, -RZ, R27.H1_H1 ;  /* 0x3000001bff1b7230 */ /* 0x000fc40000004100 */
[----:B------:R-:W-:Y:S01]  /*1220*/  FADD R10, R10, R25 ;  /* 0x000000190a0a7221 */ /* 0x000fe20000000000 */
[----:B------:R-:W-:Y:S01]  /*1230*/  FADD R32, R32, R9 ;  /* 0x0000000920207221 */ /* 0x000fe20000000000 */
[----:B------:R-:W-:Y:S01]  /*1240*/  FADD R16, R16, R11 ;  /* 0x0000000b10107221 */ /* 0x000fe20000000000 */
[----:B------:R-:W-:Y:S01]  /*1250*/  FADD R33, R33, R12 ;  /* 0x0000000c21217221 */ /* 0x000fe20000000000 */
[----:B------:R-:W-:Y:S01]  /*1260*/  FADD R34, R27, R10 ;  /* 0x0000000a1b227221 */ /* 0x000fe20000000000 */
[----:B------:R-:W-:Y:S06]  /*1270*/  @!P0 BRA `(.L_x_0) ;  /* 0xfffffff000148947 */ /* 0x000fec000383ffff */
[----:B------:R-:W0:Y:S01]  /*1280*/  S2UR UR5, SR_CgaCtaId ;  /* 0x00000000000579c3 */ /* 0x000e220000008800 */
[----:B------:R-:W1:Y:S01]  /*1290*/  SHFL.BFLY PT, R3, R32, 0x10, 0x1f ;  /* 0x0e001f0020037f89 */ /* 0x000e6200000e0000 */
[----:B------:R-:W-:Y:S01]  /*12a0*/  UMOV UR4, 0x400 ;  /* 0x0000040000047882 */ /* 0x000fe20000000000 */
[----:B------:R-:W-:Y:S02]  /*12b0*/  SHF.R.U32.HI R4, RZ, 0x3, R0 ;  /* 0x00000003ff047819 */ /* 0x000fe40000011600 */
[----:B------:R-:W2:Y:S01]  /*12c0*/  SHFL.BFLY PT, R5, R16, 0x10, 0x1f ;  /* 0x0e001f0010057f89 */ /* 0x000ea200000e0000 */
[----:B------:R-:W-:Y:S02]  /*12d0*/  LOP3.LUT P0, RZ, R0, 0x10, RZ, 0xc0, !PT ;  /* 0x0000001000ff7812 */ /* 0x000fe4000780c0ff */
[----:B------:R-:W-:Y:S01]  /*12e0*/  LOP3.LUT R4, R4, 0xc, RZ, 0xc0, !PT ;  /* 0x0000000c04047812 */ /* 0x000fe200078ec0ff */
[----:B------:R-:W3:Y:S04]  /*12f0*/  SHFL.BFLY PT, R2, R33, 0x10, 0x1f ;  /* 0x0e001f0021027f89 */ /* 0x000ee800000e0000 */
[----:B------:R-:W4:Y:S01]  /*1300*/  SHFL.BFLY PT, R7, R34, 0x10, 0x1f ;  /* 0x0e001f0022077f89 */ /* 0x000f2200000e0000 */
[----:B0-----:R-:W-:Y:S01]  /*1310*/  ULEA UR4, UR5, UR4, 0x18 ;  /* 0x0000000405047291 */ /* 0x001fe2000f8ec0ff */
[----:B-1----:R-:W-:Y:S01]  /*1320*/  FADD R11, R32, R3 ;  /* 0x00000003200b7221 */ /* 0x002fe20000000000 */
[----:B--2---:R-:W-:-:S04]  /*1330*/  FADD R5, R16, R5 ;  /* 0x0000000510057221 */ /* 0x004fc80000000000 */
[----:B------:R-:W-:Y:S01]  /*1340*/  LEA R9, R30, UR4, 0x4 ;  /* 0x000000041e097c11 */ /* 0x000fe2000f8e20ff */
[----:B---3--:R-:W-:-:S03]  /*1350*/  FADD R33, R33, R2 ;  /* 0x0000000221217221 */ /* 0x008fc60000000000 */
[----:B------:R-:W-:Y:S01]  /*1360*/  IADD3 R4, PT, PT, R9, R4, RZ ;  /* 0x0000000409047210 */ /* 0x000fe20007ffe0ff */
[----:B------:R-:W-:Y:S02]  /*1370*/  IMAD R30, R30, -0xc, R9 ;  /* 0xfffffff41e1e7824 */ /* 0x000fe400078e0209 */
[----:B----4-:R-:W-:Y:S02]  /*1380*/  FADD R13, R34, R7 ;  /* 0x00000007220d7221 */ /* 0x010fe40000000000 */
[----:B------:R-:W-:Y:S04]  /*1390*/  @!P0 STS [R4], R11 ;  /* 0x0000000b04008388 */ /* 0x000fe80000000800 */
[----:B------:R-:W-:Y:S04]  /*13a0*/  @!P0 STS [R4+0x10], R5 ;  /* 0x0000100504008388 */ /* 0x000fe80000000800 */
[----:B------:R-:W-:Y:S04]  /*13b0*/  @!P0 STS [R4+0x20], R33 ;  /* 0x0000202104008388 */ /* 0x000fe80000000800 */
[----:B------:R-:W-:Y:S01]  /*13c0*/  @!P0 STS [R4+0x30], R13 ;  /* 0x0000300d04008388 */ /* 0x000fe20000000800 */
[----:B------:R-:W-:Y:S01]  /*13d0*/  BAR.SYNC.DEFER_BLOCKING 0x0 ;  /* 0x0000000000007b1d */ /* 0x000fe20000010000 */
[----:B------:R-:W-:-:S05]  /*13e0*/  LOP3.LUT P0, RZ, R0, 0x303, RZ, 0xc0, !PT ;  /* 0x0000030300ff7812 */ /* 0x000fca000780c0ff */
[----:B------:R-:W0:Y:S04]  /*13f0*/  LDS R2, [R28+UR4] ;  /* 0x000000041c027984 */ /* 0x000e280008000800 */
[----:B------:R-:W1:Y:S04]  /*1400*/  LDS R7, [R28+UR4+0x200] ;  /* 0x000200041c077984 */ /* 0x000e680008000800 */
[----:B0-----:R-:W0:Y:S04]  /*1410*/  SHFL.BFLY PT, R3, R2, 0x2, 0x1f ;  /* 0x0c401f0002037f89 */ /* 0x001e2800000e0000 */
[----:B-1----:R-:W1:Y:S01]  /*1420*/  SHFL.BFLY PT, R6, R7, 0x2, 0x1f ;  /* 0x0c401f0007067f89 */ /* 0x002e6200000e0000 */
[----:B0-----:R-:W-:Y:S01]  /*1430*/  FADD R3, R2, R3 ;  /* 0x0000000302037221 */ /* 0x001fe20000000000 */
[----:B------:R-:W-:Y:S01]  /*1440*/  LOP3.LUT R2, R0, 0x3f, RZ, 0xc0, !PT ;  /* 0x0000003f00027812 */ /* 0x000fe200078ec0ff */
[----:B-1----:R-:W-:-:S03]  /*1450*/  FADD R8, R7, R6 ;  /* 0x0000000607087221 */ /* 0x002fc60000000000 */
[----:B------:R-:W-:Y:S01]  /*1460*/  LEA R4, R2, UR4, 0x2 ;  /* 0x0000000402047c11 */ /* 0x000fe2000f8e10ff */
[----:B------:R-:W0:Y:S04]  /*1470*/  SHFL.BFLY PT, R6, R3, 0x1, 0x1f ;  /* 0x0c201f0003067f89 */ /* 0x000e2800000e0000 */
[----:B------:R-:W1:Y:S01]  /*1480*/  SHFL.BFLY PT, R11, R8, 0x1, 0x1f ;  /* 0x0c201f00080b7f89 */ /* 0x000e6200000e0000 */
[----:B0-----:R-:W-:Y:S01]  /*1490*/  FADD R5, R3, R6 ;  /* 0x0000000603057221 */ /* 0x001fe20000000000 */
[----:B-1----:R-:W-:-:S04]  /*14a0*/  FADD R11, R8, R11 ;  /* 0x0000000b080b7221 */ /* 0x002fc80000000000 */
[----:B------:R-:W-:Y:S04]  /*14b0*/  @!P0 STS [R28+UR4], R5 ;  /* 0x000000051c008988 */ /* 0x000fe80008000804 */
[----:B------:R-:W-:Y:S01]  /*14c0*/  @!P0 STS [R28+UR4+0x200], R11 ;  /* 0x0002000b1c008988 */ /* 0x000fe20008000804 */
[----:B------:R-:W-:Y:S01]  /*14d0*/  BAR.SYNC.DEFER_BLOCKING 0x0 ;  /* 0x0000000000007b1d */ /* 0x000fe20000010000 */
[----:B------:R-:W-:-:S05]  /*14e0*/  LOP3.LUT P0, RZ, R0, 0x40, RZ, 0xc0, !PT ;  /* 0x0000004000ff7812 */ /* 0x000fca000780c0ff */
[----:B------:R-:W-:Y:S04]  /*14f0*/  LDS R12, [R9] ;  /* 0x00000000090c7984 */ /* 0x000fe80000000800 */
[----:B------:R-:W-:Y:S04]  /*1500*/  LDS R13, [R9+0x10] ;  /* 0x00001000090d7984 */ /* 0x000fe80000000800 */
[----:B------:R-:W-:Y:S04]  /*1510*/  LDS R14, [R9+0x20] ;  /* 0x00002000090e7984 */ /* 0x000fe80000000800 */
[----:B------:R-:W0:Y:S01]  /*1520*/  LDS R15, [R9+0x30] ;  /* 0x00003000090f7984 */ /* 0x000e220000000800 */
[----:B------:R-:W-:Y:S06]  /*1530*/  BAR.SYNC.DEFER_BLOCKING 0x0 ;  /* 0x0000000000007b1d */ /* 0x000fec0000010000 */
[----:B0-----:R0:W-:Y:S02]  /*1540*/  STS.128 [R30], R12 ;  /* 0x0000000c1e007388 */ /* 0x0011e40000000c00 */
[----:B------:R-:W-:Y:S06]  /*1550*/  BAR.SYNC.DEFER_BLOCKING 0x0 ;  /* 0x0000000000007b1d */ /* 0x000fec0000010000 */
[----:B------:R-:W-:Y:S05]  /*1560*/  @P0 EXIT ;  /* 0x000000000000094d */ /* 0x000fea0003800000 */
[----:B------:R-:W1:Y:S01]  /*1570*/  LDS R5, [R4] ;  /* 0x0000000004057984 */ /* 0x000e620000000800 */
[----:B------:R-:W2:Y:S01]  /*1580*/  LDC.64 R2, c[0x0][0x388] ;  /* 0x0000e200ff027b82 */ /* 0x000ea20000000a00 */
[----:B------:R-:W1:Y:S01]  /*1590*/  LDCU.64 UR4, c[0x0][0x358] ;  /* 0x00006b00ff0477ac */ /* 0x000e620008000a00 */
[----:B------:R-:W-:-:S05]  /*15a0*/  LOP3.LUT R29, R29, 0x3f, R0, 0xf8, !PT ;  /* 0x0000003f1d1d7812 */ /* 0x000fca00078ef800 */
[----:B--2---:R-:W-:-:S05]  /*15b0*/  IMAD.WIDE R2, R29, 0x4, R2 ;  /* 0x000000041d027825 */ /* 0x004fca00078e0202 */
[----:B-1----:R-:W-:Y:S01]  /*15c0*/  STG.E desc[UR4][R2.64], R5 ;  /* 0x0000000502007986 */ /* 0x002fe2000c101904 */
[----:B------:R-:W-:Y:S05]  /*15d0*/  EXIT ;  /* 0x000000000000794d */ /* 0x000fea0003800000 */
.L_x_1:
[----:B------:R-:W-:-:S00]  /*15e0*/  BRA `(.L_x_1) ;  /* 0xfffffffc00fc7947 */ /* 0x000fc0000383ffff */
[----:B------:R-:W-:-:S00]  /*15f0*/  NOP ;  /* 0x0000000000007918 */ /* 0x000fc00000000000 */
        /* <DEDUP_REMOVED lines=8> */
.L_x_2:


//--------------------- .nv.shared.triton_red_fused_mean_0 --------------------------
	.section	.nv.shared.triton_red_fused_mean_0,"aw",@nobits
	.sectionflags	@""
	.align	16
	.zero		1024


//--------------------- .nv.shared.reserved.0     --------------------------
	.section	.nv.shared.reserved.0,"aw",@nobits
	.weak		__nv_reservedSMEM_offset_0_alias
	.size		__nv_reservedSMEM_offset_0_alias, 0, 64
	.other		__nv_reservedSMEM_offset_0_alias,@"STO_CUDA_RESERVED_SHARED STV_DEFAULT"
__nv_reservedSMEM_offset_0_alias:
	.zero		0
	.zero		64


//--------------------- .nv.constant0.triton_red_fused_mean_0 --------------------------
	.section	.nv.constant0.triton_red_fused_mean_0,"a",@progbits
	.sectionflags	@""
	.align	4
.nv.constant0.triton_red_fused_mean_0:
	.zero		928


//--------------------- SYMBOLS --------------------------

	.type		.nv.reservedSmem.offset0,@object
	.size		.nv.reservedSmem.offset0,0x4
	.type		.nv.reservedSmem.cap,@object
	.size		.nv.reservedSmem.cap,0x4
